//
// Generated by NVIDIA NVVM Compiler
//
// Compiler Build ID: CL-36424714
// Cuda compilation tools, release 13.0, V13.0.88
// Based on NVVM 20.0.0
//

.version 9.0
.target sm_100
.address_size 64

	// .globl	_Z9atomicAddv
.extern .func  (.param .b32 func_retval0) vprintf
(
	.param .b64 vprintf_param_0,
	.param .b64 vprintf_param_1
)
;
.extern .func __assertfail
(
	.param .b64 __assertfail_param_0,
	.param .b64 __assertfail_param_1,
	.param .b32 __assertfail_param_2,
	.param .b64 __assertfail_param_3,
	.param .b64 __assertfail_param_4
)
;
.const .align 4 .u32 inc;
.global .align 4 .u32 sum;
.global .align 1 .b8 __unnamed_1[17] = {118, 111, 105, 100, 32, 97, 116, 111, 109, 105, 99, 65, 100, 100, 40, 41};
.global .align 1 .b8 $str[19] = {40, 115, 32, 45, 32, 49, 41, 32, 37, 32, 105, 110, 99, 32, 61, 61, 32, 48};
.global .align 1 .b8 $str$1[27] = {47, 116, 109, 112, 47, 115, 97, 115, 115, 95, 99, 117, 95, 111, 117, 98, 100, 101, 104, 121, 48, 47, 107, 46, 99, 117};
.global .align 1 .b8 $str$2[27] = {98, 108, 111, 99, 107, 73, 100, 120, 46, 120, 32, 61, 32, 37, 100, 44, 32, 115, 117, 109, 32, 61, 32, 37, 100, 10};

.visible .entry _Z9atomicAddv()
{
	.local .align 8 .b8 	__local_depot0[8];
	.reg .b64 	%SP;
	.reg .b64 	%SPL;
	.reg .pred 	%p<3>;
	.reg .b32 	%r<9>;
	.reg .b64 	%rd<11>;

	mov.u64 	%SPL, __local_depot0;
	cvta.local.u64 	%SP, %SPL;
	ld.const.u32 	%r2, [inc];
	atom.global.add.u32 	%r1, [sum], %r2;
	add.s32 	%r3, %r1, -1;
	rem.s32 	%r4, %r3, %r2;
	setp.eq.s32 	%p1, %r4, 0;
	@%p1 bra 	$L__BB0_2;
	mov.u64 	%rd1, $str;
	cvta.global.u64 	%rd2, %rd1;
	mov.u64 	%rd3, $str$1;
	cvta.global.u64 	%rd4, %rd3;
	mov.u64 	%rd5, __unnamed_1;
	cvta.global.u64 	%rd6, %rd5;
	{ // callseq 0, 0
	.param .b64 param0;
	st.param.b64 	[param0], %rd2;
	.param .b64 param1;
	st.param.b64 	[param1], %rd4;
	.param .b32 param2;
	st.param.b32 	[param2], 21;
	.param .b64 param3;
	st.param.b64 	[param3], %rd6;
	.param .b64 param4;
	st.param.b64 	[param4], 1;
	call.uni 
	__assertfail, 
	(
	param0, 
	param1, 
	param2, 
	param3, 
	param4
	);
	} // callseq 0
$L__BB0_2:
	mov.u32 	%r5, %tid.x;
	setp.ne.s32 	%p2, %r5, 0;
	@%p2 bra 	$L__BB0_4;
	mov.u32 	%r6, %ctaid.x;
	add.u64 	%rd7, %SP, 0;
	add.u64 	%rd8, %SPL, 0;
	st.local.v2.u32 	[%rd8], {%r6, %r1};
	mov.u64 	%rd9, $str$2;
	cvta.global.u64 	%rd10, %rd9;
	{ // callseq 1, 0
	.param .b64 param0;
	st.param.b64 	[param0], %rd10;
	.param .b64 param1;
	st.param.b64 	[param1], %rd7;
	.param .b32 retval0;
	call.uni (retval0), 
	vprintf, 
	(
	param0, 
	param1
	);
	ld.param.b32 	%r7, [retval0];
	} // callseq 1
$L__BB0_4:
	ret;

}


// ===== COMPILED SASS (sm_100) =====

	.target	sm_100

	.elftype	@"ET_EXEC"


//--------------------- .note.nv.tkinfo           --------------------------
	.section	.note.nv.tkinfo,"",@"SHT_NOTE"
	.sectionflags	@"SHF_NOTE_NV_TKINFO"
	.tkinfo
        /*0018*/ 	.word	0x00000002
        /*0030*/ 	.string	""
        /*0030*/ 	.string	"ptxas"
        /*0030*/ 	.string	"Cuda compilation tools, release 13.0, V13.0.88"
        /*0030*/ 	.string	"Build cuda_13.0.r13.0/compiler.36424714_0"
        /*0030*/ 	.string	"-arch sm_100 -m 64 "



//--------------------- .note.nv.cuinfo           --------------------------
	.section	.note.nv.cuinfo,"",@"SHT_NOTE"
	.sectionflags	@"SHF_NOTE_NV_CUINFO"
        /*0018*/ 	.short	0x0002
        /*001a*/ 	.short	0x0064
        /*001c*/ 	.short	0x0082
	.zero		2


//--------------------- .nv.info                  --------------------------
	.section	.nv.info,"",@"SHT_CUDA_INFO"
	.align	4


	//----- nvinfo : EIATTR_REGCOUNT
	.align		4
        /*0000*/ 	.byte	0x04, 0x2f
        /*0002*/ 	.short	(.L_7 - .L_6)
	.align		4
.L_6:
        /*0004*/ 	.word	index@(_Z9atomicAddv)
        /*0008*/ 	.word	0x00000018


	//----- nvinfo : EIATTR_FRAME_SIZE
	.align		4
.L_7:
        /*000c*/ 	.byte	0x04, 0x11
        /*000e*/ 	.short	(.L_9 - .L_8)
	.align		4
.L_8:
        /*0010*/ 	.word	index@(_Z9atomicAddv)
        /*0014*/ 	.word	0x00000008


	//----- nvinfo : EIATTR_MIN_STACK_SIZE
	.align		4
.L_9:
        /*0018*/ 	.byte	0x04, 0x12
        /*001a*/ 	.short	(.L_11 - .L_10)
	.align		4
.L_10:
        /*001c*/ 	.word	index@(_Z9atomicAddv)
        /*0020*/ 	.word	0x00000008
.L_11:


//--------------------- .nv.compat                --------------------------
	.section	.nv.compat,"",@"SHT_CUDA_COMPAT_INFO"
	.align	4
        /*0000*/ 	.byte	0x02, 0x09, 0x00, 0x00, 0x02, 0x02, 0x01, 0x00, 0x02, 0x05, 0x05, 0x00, 0x03, 0x07, 0x01, 0x01
        /*0010*/ 	.byte	0x02, 0x03, 0x00, 0x00, 0x02, 0x06, 0x01, 0x00, 0x04, 0x0b, 0x08, 0x00, 0x09, 0x00, 0x00, 0x00
        /*0020*/ 	.byte	0x00, 0x00, 0x00, 0x00


//--------------------- .nv.info._Z9atomicAddv    --------------------------
	.section	.nv.info._Z9atomicAddv,"",@"SHT_CUDA_INFO"
	.sectionflags	@""
	.align	4


	//----- nvinfo : EIATTR_CUDA_API_VERSION
	.align		4
        /*0000*/ 	.byte	0x04, 0x37
        /*0002*/ 	.short	(.L_13 - .L_12)
.L_12:
        /*0004*/ 	.word	0x00000082


	//----- nvinfo : EIATTR_SPARSE_MMA_MASK
	.align		4
.L_13:
        /*0008*/ 	.byte	0x03, 0x50
        /*000a*/ 	.short	0x0000


	//----- nvinfo : EIATTR_MAXREG_COUNT
	.align		4
        /*000c*/ 	.byte	0x03, 0x1b
        /*000e*/ 	.short	0x00ff


	//----- nvinfo : EIATTR_EXTERNS
	.align		4
        /*0010*/ 	.byte	0x04, 0x0f
        /*0012*/ 	.short	(.L_15 - .L_14)


	//   ....[0]....
	.align		4
.L_14:
        /*0014*/ 	.word	index@(vprintf)


	//   ....[1]....
	.align		4
        /*0018*/ 	.word	index@(__assertfail)


	//----- nvinfo : EIATTR_MERCURY_ISA_VERSION
	.align		4
.L_15:
        /*001c*/ 	.byte	0x03, 0x5f
        /*001e*/ 	.short	0x0101


	//----- nvinfo : EIATTR_INT_WARP_WIDE_INSTR_OFFSETS
	.align		4
        /*0020*/ 	.byte	0x04, 0x31
        /*0022*/ 	.short	(.L_17 - .L_16)


	//   ....[0]....
.L_16:
        /*0024*/ 	.word	0x00000020


	//   ....[1]....
        /*0028*/ 	.word	0x000001b0


	//----- nvinfo : EIATTR_VRC_CTA_INIT_COUNT
	.align		4
.L_17:
        /*002c*/ 	.byte	0x02, 0x4a
	.zero		1
	.zero		1


	//----- nvinfo : EIATTR_SYSCALL_OFFSETS
	.align		4
        /*0030*/ 	.byte	0x04, 0x46
        /*0032*/ 	.short	(.L_19 - .L_18)


	//   ....[0]....
.L_18:
        /*0034*/ 	.word	0x000003e0


	//   ....[1]....
        /*0038*/ 	.word	0x000004d0


	//----- nvinfo : EIATTR_EXIT_INSTR_OFFSETS
	.align		4
.L_19:
        /*003c*/ 	.byte	0x04, 0x1c
        /*003e*/ 	.short	(.L_21 - .L_20)


	//   ....[0]....
.L_20:
        /*0040*/ 	.word	0x00000420


	//   ....[1]....
        /*0044*/ 	.word	0x000004e0


	//----- nvinfo : EIATTR_CRS_STACK_SIZE
	.align		4
.L_21:
        /*0048*/ 	.byte	0x04, 0x1e
        /*004a*/ 	.short	(.L_23 - .L_22)
.L_22:
        /*004c*/ 	.word	0x00000000


	//----- nvinfo : EIATTR_SW_WAR
	.align		4
.L_23:
        /*0050*/ 	.byte	0x04, 0x36
        /*0052*/ 	.short	(.L_25 - .L_24)
.L_24:
        /*0054*/ 	.word	0x00000008
.L_25:


//--------------------- .nv.callgraph             --------------------------
	.section	.nv.callgraph,"",@"SHT_CUDA_CALLGRAPH"
	.align	4
	.sectionentsize	8
	.align		4
        /*0000*/ 	.word	0x00000000
	.align		4
        /*0004*/ 	.word	0xffffffff
	.align		4
        /*0008*/ 	.word	index@(_Z9atomicAddv)
	.align		4
        /*000c*/ 	.word	index@(vprintf)
	.align		4
        /*0010*/ 	.word	index@(_Z9atomicAddv)
	.align		4
        /*0014*/ 	.word	index@(__assertfail)
	.align		4
        /*0018*/ 	.word	0x00000000
	.align		4
        /*001c*/ 	.word	0xfffffffe
	.align		4
        /*0020*/ 	.word	0x00000000
	.align		4
        /*0024*/ 	.word	0xfffffffd
	.align		4
        /*0028*/ 	.word	0x00000000
	.align		4
        /*002c*/ 	.word	0xfffffffc


//--------------------- .nv.constant4             --------------------------
	.section	.nv.constant4,"a",@progbits
	.align	8
	.align		8
.nv.constant4:
        /*0000*/ 	.dword	vprintf
	.align		8
        /*0008*/ 	.dword	__assertfail
	.align		8
        /*0010*/ 	.dword	sum
	.align		8
        /*0018*/ 	.dword	__unnamed_1
	.align		8
        /*0020*/ 	.dword	$str
	.align		8
        /*0028*/ 	.dword	$str$1
	.align		8
        /*0030*/ 	.dword	$str$2


//--------------------- .nv.constant3             --------------------------
	.section	.nv.constant3,"a",@progbits
	.align	4
.nv.constant3:
	.type		inc,@object
	.size		inc,(.L_0 - inc)
inc:
	.zero		4
.L_0:


//--------------------- .text._Z9atomicAddv       --------------------------
	.section	.text._Z9atomicAddv,"ax",@progbits
	.align	128
        .global         _Z9atomicAddv
        .type           _Z9atomicAddv,@function
        .size           _Z9atomicAddv,(.L_x_4 - _Z9atomicAddv)
        .other          _Z9atomicAddv,@"STO_CUDA_ENTRY STV_DEFAULT"
_Z9atomicAddv:
.text._Z9atomicAddv:
[----:B------:R-:W0:Y:S01]  /*0000*/  LDC R1, c[0x0][0x37c] ;  /* 0x0000df00ff017b82 */ /* 0x000e220000000800 */
[----:B------:R-:W1:Y:S01]  /*0010*/  S2R R5, SR_LANEID ;  /* 0x0000000000057919 */ /* 0x000e620000000000 */
[----:B------:R-:W-:-:S06]  /*0020*/  VOTEU.ANY UR6, UPT, PT ;  /* 0x0000000000067886 */ /* 0x000fcc00038e0100 */
[----:B------:R-:W2:Y:S01]  /*0030*/  LDC R0, c[0x3][RZ] ;  /* 0x00c00000ff007b82 */ /* 0x000ea20000000800 */
[----:B------:R-:W1:Y:S01]  /*0040*/  FLO.U32 R8, UR6 ;  /* 0x0000000600087d00 */ /* 0x000e6200080e0000 */
[----:B------:R-:W3:Y:S01]  /*0050*/  LDCU.64 UR4, c[0x0][0x358] ;  /* 0x00006b00ff0477ac */ /* 0x000ee20008000a00 */
[----:B0-----:R-:W-:Y:S01]  /*0060*/  VIADD R1, R1, 0xfffffff8 ;  /* 0xfffffff801017836 */ /* 0x001fe20000000000 */
[----:B------:R-:W-:-:S04]  /*0070*/  UPOPC UR7, UR6 ;  /* 0x00000006000772bf */ /* 0x000fc80008000000 */
[----:B------:R-:W3:Y:S02]  /*0080*/  LDC.64 R2, c[0x4][0x10] ;  /* 0x01000400ff027b82 */ /* 0x000ee40000000a00 */
[----:B--2---:R-:W-:Y:S01]  /*0090*/  IMAD R7, R0, UR7, RZ ;  /* 0x0000000700077c24 */ /* 0x004fe2000f8e02ff */
[----:B-1----:R-:W-:-:S13]  /*00a0*/  ISETP.EQ.U32.AND P0, PT, R8, R5, PT ;  /* 0x000000050800720c */ /* 0x002fda0003f02070 */
[----:B---3--:R0:W2:Y:S01]  /*00b0*/  @P0 ATOMG.E.ADD.STRONG.GPU PT, R3, desc[UR4][R2.64], R7 ;  /* 0x80000007020309a8 */ /* 0x0080a200081ef104 */
[----:B------:R-:W-:Y:S01]  /*00c0*/  IABS R10, R0 ;  /* 0x00000000000a7213 */ /* 0x000fe20000000000 */
[----:B------:R-:W1:Y:S01]  /*00d0*/  LDCU UR4, c[0x0][0x2f8] ;  /* 0x00005f00ff0477ac */ /* 0x000e620008000800 */
[----:B------:R-:W-:Y:S01]  /*00e0*/  BSSY.RECONVERGENT B6, `(.L_x_0) ;  /* 0x0000031000067945 */ /* 0x000fe20003800200 */
[----:B------:R-:W3:Y:S01]  /*00f0*/  S2R R9, SR_LTMASK ;  /* 0x0000000000097919 */ /* 0x000ee20000003900 */
[----:B------:R-:W4:Y:S01]  /*0100*/  I2F.RP R6, R10 ;  /* 0x0000000a00067306 */ /* 0x000f220000209400 */
[----:B------:R-:W5:Y:S07]  /*0110*/  LDCU UR5, c[0x0][0x2fc] ;  /* 0x00005f80ff0577ac */ /* 0x000f6e0008000800 */
[----:B----4-:R-:W4:Y:S01]  /*0120*/  MUFU.RCP R6, R6 ;  /* 0x0000000600067308 */ /* 0x010f220000001000 */
[----:B---3--:R-:W-:Y:S01]  /*0130*/  LOP3.LUT R9, R9, UR6, RZ, 0xc0, !PT ;  /* 0x0000000609097c12 */ /* 0x008fe2000f8ec0ff */
[----:B----4-:R-:W-:-:S06]  /*0140*/  VIADD R4, R6, 0xffffffe ;  /* 0x0ffffffe06047836 */ /* 0x010fcc0000000000 */
[----:B------:R3:W0:Y:S08]  /*0150*/  F2I.FTZ.U32.TRUNC.NTZ R5, R4 ;  /* 0x0000000400057305 */ /* 0x000630000021f000 */
[----:B------:R-:W4:Y:S01]  /*0160*/  POPC R9, R9 ;  /* 0x0000000900097309 */ /* 0x000f220000000000 */
[----:B---3--:R-:W-:Y:S02]  /*0170*/  IMAD.MOV.U32 R4, RZ, RZ, RZ ;  /* 0x000000ffff047224 */ /* 0x008fe400078e00ff */
[----:B0-----:R-:W-:-:S04]  /*0180*/  IMAD.MOV R7, RZ, RZ, -R5 ;  /* 0x000000ffff077224 */ /* 0x001fc800078e0a05 */
[----:B------:R-:W-:-:S04]  /*0190*/  IMAD R7, R7, R10, RZ ;  /* 0x0000000a07077224 */ /* 0x000fc800078e02ff */
[----:B------:R-:W-:Y:S01]  /*01a0*/  IMAD.HI.U32 R5, R5, R7, R4 ;  /* 0x0000000705057227 */ /* 0x000fe200078e0004 */
[----:B--2---:R-:W4:Y:S03]  /*01b0*/  SHFL.IDX PT, R17, R3, R8, 0x1f ;  /* 0x00001f0803117589 */ /* 0x004f2600000e0000 */
[----:B----4-:R-:W-:-:S05]  /*01c0*/  IMAD R17, R9, R0, R17 ;  /* 0x0000000009117224 */ /* 0x010fca00078e0211 */
[----:B------:R-:W-:-:S04]  /*01d0*/  IADD3 R2, PT, PT, R17, -0x1, RZ ;  /* 0xffffffff11027810 */ /* 0x000fc80007ffe0ff */
[----:B------:R-:W-:Y:S02]  /*01e0*/  IABS R6, R2 ;  /* 0x0000000200067213 */ /* 0x000fe40000000000 */
[----:B------:R-:W-:-:S03]  /*01f0*/  ISETP.GE.AND P2, PT, R2, RZ, PT ;  /* 0x000000ff0200720c */ /* 0x000fc60003f46270 */
[----:B------:R-:W-:-:S04]  /*0200*/  IMAD.MOV.U32 R3, RZ, RZ, R6 ;  /* 0x000000ffff037224 */ /* 0x000fc800078e0006 */
[----:B------:R-:W-:-:S05]  /*0210*/  IMAD.HI.U32 R5, R5, R3, RZ ;  /* 0x0000000305057227 */ /* 0x000fca00078e00ff */
[----:B------:R-:W-:-:S05]  /*0220*/  IADD3 R5, PT, PT, -R5, RZ, RZ ;  /* 0x000000ff05057210 */ /* 0x000fca0007ffe1ff */
[----:B------:R-:W-:-:S05]  /*0230*/  IMAD R3, R10, R5, R3 ;  /* 0x000000050a037224 */ /* 0x000fca00078e0203 */
[----:B------:R-:W-:-:S13]  /*0240*/  ISETP.GT.U32.AND P0, PT, R10, R3, PT ;  /* 0x000000030a00720c */ /* 0x000fda0003f04070 */
[----:B------:R-:W-:Y:S01]  /*0250*/  @!P0 IMAD.IADD R3, R3, 0x1, -R10 ;  /* 0x0000000103038824 */ /* 0x000fe200078e0a0a */
[----:B------:R-:W-:-:S04]  /*0260*/  ISETP.NE.AND P0, PT, R0, RZ, PT ;  /* 0x000000ff0000720c */ /* 0x000fc80003f05270 */
[----:B------:R-:W-:-:S13]  /*0270*/  ISETP.GT.U32.AND P1, PT, R10, R3, PT ;  /* 0x000000030a00720c */ /* 0x000fda0003f24070 */
[----:B------:R-:W-:Y:S01]  /*0280*/  @!P1 IMAD.IADD R3, R3, 0x1, -R10 ;  /* 0x0000000103039824 */ /* 0x000fe200078e0a0a */
[----:B-1----:R-:W-:-:S04]  /*0290*/  IADD3 R18, P1, PT, R1, UR4, RZ ;  /* 0x0000000401127c10 */ /* 0x002fc8000ff3e0ff */
[----:B------:R-:W-:Y:S01]  /*02a0*/  @!P2 IADD3 R3, PT, PT, -R3, RZ, RZ ;  /* 0x000000ff0303a210 */ /* 0x000fe20007ffe1ff */
[----:B-----5:R-:W-:Y:S01]  /*02b0*/  IMAD.X R19, RZ, RZ, UR5, P1 ;  /* 0x00000005ff137e24 */ /* 0x020fe200088e06ff */
[----:B------:R-:W-:-:S04]  /*02c0*/  @!P0 LOP3.LUT R3, RZ, R0, RZ, 0x33, !PT ;  /* 0x00000000ff038212 */ /* 0x000fc800078e33ff */
[----:B------:R-:W-:-:S13]  /*02d0*/  ISETP.NE.AND P0, PT, R3, RZ, PT ;  /* 0x000000ff0300720c */ /* 0x000fda0003f05270 */
[----:B------:R-:W-:Y:S05]  /*02e0*/  @!P0 BRA `(.L_x_1) ;  /* 0x0000000000408947 */ /* 0x000fea0003800000 */
[----:B------:R-:W-:Y:S01]  /*02f0*/  MOV R2, 0x8 ;  /* 0x0000000800027802 */ /* 0x000fe20000000f00 */
[----:B------:R-:W0:Y:S01]  /*0300*/  LDCU.64 UR4, c[0x4][0x20] ;  /* 0x01000400ff0477ac */ /* 0x000e220008000a00 */
[----:B------:R-:W-:Y:S02]  /*0310*/  HFMA2 R12, -RZ, RZ, 0, 5.9604644775390625e-08 ;  /* 0x00000001ff0c7431 */ /* 0x000fe400000001ff */
[----:B------:R-:W-:Y:S01]  /*0320*/  IMAD.MOV.U32 R8, RZ, RZ, 0x15 ;  /* 0x00000015ff087424 */ /* 0x000fe200078e00ff */
[----:B------:R-:W1:Y:S01]  /*0330*/  LDCU.64 UR6, c[0x4][0x28] ;  /* 0x01000500ff0677ac */ /* 0x000e620008000a00 */
[----:B------:R-:W2:Y:S01]  /*0340*/  LDC.64 R2, c[0x4][R2] ;  /* 0x0100000002027b82 */ /* 0x000ea20000000a00 */
[----:B------:R-:W-:Y:S01]  /*0350*/  IMAD.MOV.U32 R13, RZ, RZ, RZ ;  /* 0x000000ffff0d7224 */ /* 0x000fe200078e00ff */
[----:B------:R-:W3:Y:S01]  /*0360*/  LDCU.64 UR8, c[0x4][0x18] ;  /* 0x01000300ff0877ac */ /* 0x000ee20008000a00 */
[----:B0-----:R-:W-:Y:S01]  /*0370*/  IMAD.U32 R4, RZ, RZ, UR4 ;  /* 0x00000004ff047e24 */ /* 0x001fe2000f8e00ff */
[----:B------:R-:W-:Y:S01]  /*0380*/  MOV R5, UR5 ;  /* 0x0000000500057c02 */ /* 0x000fe20008000f00 */
[----:B-1----:R-:W-:-:S02]  /*0390*/  IMAD.U32 R6, RZ, RZ, UR6 ;  /* 0x00000006ff067e24 */ /* 0x002fc4000f8e00ff */
[----:B------:R-:W-:Y:S01]  /*03a0*/  IMAD.U32 R7, RZ, RZ, UR7 ;  /* 0x00000007ff077e24 */ /* 0x000fe2000f8e00ff */
[----:B---3--:R-:W-:Y:S01]  /*03b0*/  MOV R10, UR8 ;  /* 0x00000008000a7c02 */ /* 0x008fe20008000f00 */
[----:B------:R-:W-:-:S07]  /*03c0*/  IMAD.U32 R11, RZ, RZ, UR9 ;  /* 0x00000009ff0b7e24 */ /* 0x000fce000f8e00ff */
[----:B------:R-:W-:-:S07]  /*03d0*/  LEPC R20, `(.L_x_1) ;  /* 0x000000001014794e */ /* 0x000fce0000000000 */
[----:B--2---:R-:W-:Y:S05]  /*03e0*/  CALL.ABS.NOINC R2 ;  /* 0x0000000002007343 */ /* 0x004fea0003c00000 */
.L_x_1:
[----:B------:R-:W-:Y:S05]  /*03f0*/  BSYNC.RECONVERGENT B6 ;  /* 0x0000000000067941 */ /* 0x000fea0003800200 */
.L_x_0:
[----:B------:R-:W0:Y:S02]  /*0400*/  S2R R0, SR_TID.X ;  /* 0x0000000000007919 */ /* 0x000e240000002100 */
[----:B0-----:R-:W-:-:S13]  /*0410*/  ISETP.NE.AND P0, PT, R0, RZ, PT ;  /* 0x000000ff0000720c */ /* 0x001fda0003f05270 */
[----:B------:R-:W-:Y:S05]  /*0420*/  @P0 EXIT ;  /* 0x000000000000094d */ /* 0x000fea0003800000 */
[----:B------:R-:W0:Y:S01]  /*0430*/  S2R R16, SR_CTAID.X ;  /* 0x0000000000107919 */ /* 0x000e220000002500 */
[----:B------:R-:W-:Y:S01]  /*0440*/  MOV R0, 0x0 ;  /* 0x0000000000007802 */ /* 0x000fe20000000f00 */
[----:B------:R-:W1:Y:S01]  /*0450*/  LDCU.64 UR4, c[0x4][0x30] ;  /* 0x01000600ff0477ac */ /* 0x000e620008000a00 */
[----:B------:R-:W-:Y:S01]  /*0460*/  IMAD.MOV.U32 R6, RZ, RZ, R18 ;  /* 0x000000ffff067224 */ /* 0x000fe200078e0012 */
[----:B------:R-:W-:Y:S01]  /*0470*/  MOV R7, R19 ;  /* 0x0000001300077202 */ /* 0x000fe20000000f00 */
[----:B------:R2:W3:Y:S01]  /*0480*/  LDC.64 R2, c[0x4][R0] ;  /* 0x0100000000027b82 */ /* 0x0004e20000000a00 */
[----:B-1----:R-:W-:Y:S01]  /*0490*/  IMAD.U32 R4, RZ, RZ, UR4 ;  /* 0x00000004ff047e24 */ /* 0x002fe2000f8e00ff */
[----:B------:R-:W-:Y:S01]  /*04a0*/  MOV R5, UR5 ;  /* 0x0000000500057c02 */ /* 0x000fe20008000f00 */
[----:B0-----:R2:W-:Y:S06]  /*04b0*/  STL.64 [R1], R16 ;  /* 0x0000001001007387 */ /* 0x0015ec0000100a00 */
[----:B------:R-:W-:-:S07]  /*04c0*/  LEPC R20, `(.L_x_2) ;  /* 0x000000001014794e */ /* 0x000fce0000000000 */
[----:B--23--:R-:W-:Y:S05]  /*04d0*/  CALL.ABS.NOINC R2 ;  /* 0x0000000002007343 */ /* 0x00cfea0003c00000 */
.L_x_2:
[----:B------:R-:W-:Y:S05]  /*04e0*/  EXIT ;  /* 0x000000000000794d */ /* 0x000fea0003800000 */
.L_x_3:
[----:B------:R-:W-:-:S00]  /*04f0*/  BRA `(.L_x_3) ;  /* 0xfffffffc00fc7947 */ /* 0x000fc0000383ffff */
[----:B------:R-:W-:-:S00]  /*0500*/  NOP ;  /* 0x0000000000007918 */ /* 0x000fc00000000000 */
[----:B------:R-:W-:-:S00]  /*0510*/  NOP ;  /* 0x0000000000007918 */ /* 0x000fc00000000000 */
[----:B------:R-:W-:-:S00]  /*0520*/  NOP ;  /* 0x0000000000007918 */ /* 0x000fc00000000000 */
[----:B------:R-:W-:-:S00]  /*0530*/  NOP ;  /* 0x0000000000007918 */ /* 0x000fc00000000000 */
[----:B------:R-:W-:-:S00]  /*0540*/  NOP ;  /* 0x0000000000007918 */ /* 0x000fc00000000000 */
[----:B------:R-:W-:-:S00]  /*0550*/  NOP ;  /* 0x0000000000007918 */ /* 0x000fc00000000000 */
[----:B------:R-:W-:-:S00]  /*0560*/  NOP ;  /* 0x0000000000007918 */ /* 0x000fc00000000000 */
[----:B------:R-:W-:-:S00]  /*0570*/  NOP ;  /* 0x0000000000007918 */ /* 0x000fc00000000000 */
.L_x_4:


//--------------------- .nv.global.init           --------------------------
	.section	.nv.global.init,"aw",@progbits
.nv.global.init:
	.type		__unnamed_1,@object
	.size		__unnamed_1,($str - __unnamed_1)
__unnamed_1:
        /*0000*/ 	.byte	0x76, 0x6f, 0x69, 0x64, 0x20, 0x61, 0x74, 0x6f, 0x6d, 0x69, 0x63, 0x41, 0x64, 0x64, 0x28, 0x29
        /*0010*/ 	.byte	0x00
	.type		$str,@object
	.size		$str,($str$1 - $str)
$str:
        /*0011*/ 	.byte	0x28, 0x73, 0x20, 0x2d, 0x20, 0x31, 0x29, 0x20, 0x25, 0x20, 0x69, 0x6e, 0x63, 0x20, 0x3d, 0x3d
        /*0021*/ 	.byte	0x20, 0x30, 0x00
	.type		$str$1,@object
	.size		$str$1,($str$2 - $str$1)
$str$1:
        /*0024*/ 	.byte	0x2f, 0x74, 0x6d, 0x70, 0x2f, 0x73, 0x61, 0x73, 0x73, 0x5f, 0x63, 0x75, 0x5f, 0x6f, 0x75, 0x62
        /*0034*/ 	.byte	0x64, 0x65, 0x68, 0x79, 0x30, 0x2f, 0x6b, 0x2e, 0x63, 0x75, 0x00
	.type		$str$2,@object
	.size		$str$2,(.L_5 - $str$2)
$str$2:
        /*003f*/ 	.byte	0x62, 0x6c, 0x6f, 0x63, 0x6b, 0x49, 0x64, 0x78, 0x2e, 0x78, 0x20, 0x3d, 0x20, 0x25, 0x64, 0x2c
        /*004f*/ 	.byte	0x20, 0x73, 0x75, 0x6d, 0x20, 0x3d, 0x20, 0x25, 0x64, 0x0a, 0x00
.L_5:


//--------------------- .nv.shared.reserved.0     --------------------------
	.section	.nv.shared.reserved.0,"aw",@nobits
	.weak		__nv_reservedSMEM_offset_0_alias
	.size		__nv_reservedSMEM_offset_0_alias, 0, 64
	.other		__nv_reservedSMEM_offset_0_alias,@"STO_CUDA_RESERVED_SHARED STV_DEFAULT"
__nv_reservedSMEM_offset_0_alias:
	.zero		0
	.zero		64


//--------------------- .nv.global                --------------------------
	.section	.nv.global,"aw",@nobits
	.align	4
.nv.global:
	.type		sum,@object
	.size		sum,(.L_1 - sum)
sum:
	.zero		4
.L_1:


//--------------------- .nv.constant0._Z9atomicAddv --------------------------
	.section	.nv.constant0._Z9atomicAddv,"a",@progbits
	.sectionflags	@""
	.align	4
.nv.constant0._Z9atomicAddv:
	.zero		896


//--------------------- SYMBOLS --------------------------

	.type		.nv.reservedSmem.offset0,@object
	.size		.nv.reservedSmem.offset0,0x4
	.type		vprintf,@function
	.type		__assertfail,@function
